//
// Generated by NVIDIA NVVM Compiler
//
// Compiler Build ID: CL-36424714
// Cuda compilation tools, release 13.0, V13.0.88
// Based on NVVM 20.0.0
//

.version 9.0
.target sm_100
.address_size 64

	// .globl	_Z15kernelTong2MangPiS_S_

.visible .entry _Z15kernelTong2MangPiS_S_(
	.param .u64 .ptr .align 1 _Z15kernelTong2MangPiS_S__param_0,
	.param .u64 .ptr .align 1 _Z15kernelTong2MangPiS_S__param_1,
	.param .u64 .ptr .align 1 _Z15kernelTong2MangPiS_S__param_2
)
{
	.reg .b32 	%r<8>;
	.reg .b64 	%rd<11>;

	ld.param.u64 	%rd1, [_Z15kernelTong2MangPiS_S__param_0];
	ld.param.u64 	%rd2, [_Z15kernelTong2MangPiS_S__param_1];
	ld.param.u64 	%rd3, [_Z15kernelTong2MangPiS_S__param_2];
	cvta.to.global.u64 	%rd4, %rd3;
	cvta.to.global.u64 	%rd5, %rd2;
	cvta.to.global.u64 	%rd6, %rd1;
	mov.u32 	%r1, %ctaid.x;
	mov.u32 	%r2, %ntid.x;
	mov.u32 	%r3, %tid.x;
	mad.lo.s32 	%r4, %r1, %r2, %r3;
	mul.wide.s32 	%rd7, %r4, 4;
	add.s64 	%rd8, %rd6, %rd7;
	ld.global.u32 	%r5, [%rd8];
	add.s64 	%rd9, %rd5, %rd7;
	ld.global.u32 	%r6, [%rd9];
	add.s32 	%r7, %r6, %r5;
	add.s64 	%rd10, %rd4, %rd7;
	st.global.u32 	[%rd10], %r7;
	ret;

}


// ===== COMPILED SASS (sm_100) =====

	.target	sm_100

	.elftype	@"ET_EXEC"


//--------------------- .note.nv.tkinfo           --------------------------
	.section	.note.nv.tkinfo,"",@"SHT_NOTE"
	.sectionflags	@"SHF_NOTE_NV_TKINFO"
	.tkinfo
        /*0018*/ 	.word	0x00000002
        /*0030*/ 	.string	""
        /*0030*/ 	.string	"ptxas"
        /*0030*/ 	.string	"Cuda compilation tools, release 13.0, V13.0.88"
        /*0030*/ 	.string	"Build cuda_13.0.r13.0/compiler.36424714_0"
        /*0030*/ 	.string	"-arch sm_100 -m 64 "



//--------------------- .note.nv.cuinfo           --------------------------
	.section	.note.nv.cuinfo,"",@"SHT_NOTE"
	.sectionflags	@"SHF_NOTE_NV_CUINFO"
        /*0018*/ 	.short	0x0002
        /*001a*/ 	.short	0x0064
        /*001c*/ 	.short	0x0082
	.zero		2


//--------------------- .nv.info                  --------------------------
	.section	.nv.info,"",@"SHT_CUDA_INFO"
	.align	4


	//----- nvinfo : EIATTR_REGCOUNT
	.align		4
        /*0000*/ 	.byte	0x04, 0x2f
        /*0002*/ 	.short	(.L_1 - .L_0)
	.align		4
.L_0:
        /*0004*/ 	.word	index@(_Z15kernelTong2MangPiS_S_)
        /*0008*/ 	.word	0x0000000c


	//----- nvinfo : EIATTR_FRAME_SIZE
	.align		4
.L_1:
        /*000c*/ 	.byte	0x04, 0x11
        /*000e*/ 	.short	(.L_3 - .L_2)
	.align		4
.L_2:
        /*0010*/ 	.word	index@(_Z15kernelTong2MangPiS_S_)
        /*0014*/ 	.word	0x00000000


	//----- nvinfo : EIATTR_MIN_STACK_SIZE
	.align		4
.L_3:
        /*0018*/ 	.byte	0x04, 0x12
        /*001a*/ 	.short	(.L_5 - .L_4)
	.align		4
.L_4:
        /*001c*/ 	.word	index@(_Z15kernelTong2MangPiS_S_)
        /*0020*/ 	.word	0x00000000
.L_5:


//--------------------- .nv.compat                --------------------------
	.section	.nv.compat,"",@"SHT_CUDA_COMPAT_INFO"
	.align	4
        /*0000*/ 	.byte	0x02, 0x09, 0x00, 0x00, 0x02, 0x02, 0x01, 0x00, 0x02, 0x05, 0x05, 0x00, 0x03, 0x07, 0x01, 0x01
        /*0010*/ 	.byte	0x02, 0x03, 0x00, 0x00, 0x02, 0x06, 0x01, 0x00, 0x04, 0x0b, 0x08, 0x00, 0x09, 0x00, 0x00, 0x00
        /*0020*/ 	.byte	0x00, 0x00, 0x00, 0x00


//--------------------- .nv.info._Z15kernelTong2MangPiS_S_ --------------------------
	.section	.nv.info._Z15kernelTong2MangPiS_S_,"",@"SHT_CUDA_INFO"
	.sectionflags	@""
	.align	4


	//----- nvinfo : EIATTR_CUDA_API_VERSION
	.align		4
        /*0000*/ 	.byte	0x04, 0x37
        /*0002*/ 	.short	(.L_7 - .L_6)
.L_6:
        /*0004*/ 	.word	0x00000082


	//----- nvinfo : EIATTR_KPARAM_INFO
	.align		4
.L_7:
        /*0008*/ 	.byte	0x04, 0x17
        /*000a*/ 	.short	(.L_9 - .L_8)
.L_8:
        /*000c*/ 	.word	0x00000000
        /*0010*/ 	.short	0x0002
        /*0012*/ 	.short	0x0010
        /*0014*/ 	.byte	0x00, 0xf5, 0x21, 0x00


	//----- nvinfo : EIATTR_KPARAM_INFO
	.align		4
.L_9:
        /*0018*/ 	.byte	0x04, 0x17
        /*001a*/ 	.short	(.L_11 - .L_10)
.L_10:
        /*001c*/ 	.word	0x00000000
        /*0020*/ 	.short	0x0001
        /*0022*/ 	.short	0x0008
        /*0024*/ 	.byte	0x00, 0xf5, 0x21, 0x00


	//----- nvinfo : EIATTR_KPARAM_INFO
	.align		4
.L_11:
        /*0028*/ 	.byte	0x04, 0x17
        /*002a*/ 	.short	(.L_13 - .L_12)
.L_12:
        /*002c*/ 	.word	0x00000000
        /*0030*/ 	.short	0x0000
        /*0032*/ 	.short	0x0000
        /*0034*/ 	.byte	0x00, 0xf5, 0x21, 0x00


	//----- nvinfo : EIATTR_SPARSE_MMA_MASK
	.align		4
.L_13:
        /*0038*/ 	.byte	0x03, 0x50
        /*003a*/ 	.short	0x0000


	//----- nvinfo : EIATTR_MAXREG_COUNT
	.align		4
        /*003c*/ 	.byte	0x03, 0x1b
        /*003e*/ 	.short	0x00ff


	//----- nvinfo : EIATTR_MERCURY_ISA_VERSION
	.align		4
        /*0040*/ 	.byte	0x03, 0x5f
        /*0042*/ 	.short	0x0101


	//----- nvinfo : EIATTR_VRC_CTA_INIT_COUNT
	.align		4
        /*0044*/ 	.byte	0x02, 0x4a
	.zero		1
	.zero		1


	//----- nvinfo : EIATTR_EXIT_INSTR_OFFSETS
	.align		4
        /*0048*/ 	.byte	0x04, 0x1c
        /*004a*/ 	.short	(.L_15 - .L_14)


	//   ....[0]....
.L_14:
        /*004c*/ 	.word	0x00000100


	//----- nvinfo : EIATTR_CBANK_PARAM_SIZE
	.align		4
.L_15:
        /*0050*/ 	.byte	0x03, 0x19
        /*0052*/ 	.short	0x0018


	//----- nvinfo : EIATTR_PARAM_CBANK
	.align		4
        /*0054*/ 	.byte	0x04, 0x0a
        /*0056*/ 	.short	(.L_17 - .L_16)
	.align		4
.L_16:
        /*0058*/ 	.word	index@(.nv.constant0._Z15kernelTong2MangPiS_S_)
        /*005c*/ 	.short	0x0380
        /*005e*/ 	.short	0x0018


	//----- nvinfo : EIATTR_SW_WAR
	.align		4
.L_17:
        /*0060*/ 	.byte	0x04, 0x36
        /*0062*/ 	.short	(.L_19 - .L_18)
.L_18:
        /*0064*/ 	.word	0x00000008
.L_19:


//--------------------- .nv.callgraph             --------------------------
	.section	.nv.callgraph,"",@"SHT_CUDA_CALLGRAPH"
	.align	4
	.sectionentsize	8
	.align		4
        /*0000*/ 	.word	0x00000000
	.align		4
        /*0004*/ 	.word	0xffffffff
	.align		4
        /*0008*/ 	.word	0x00000000
	.align		4
        /*000c*/ 	.word	0xfffffffe
	.align		4
        /*0010*/ 	.word	0x00000000
	.align		4
        /*0014*/ 	.word	0xfffffffd
	.align		4
        /*0018*/ 	.word	0x00000000
	.align		4
        /*001c*/ 	.word	0xfffffffc


//--------------------- .text._Z15kernelTong2MangPiS_S_ --------------------------
	.section	.text._Z15kernelTong2MangPiS_S_,"ax",@progbits
	.align	128
        .global         _Z15kernelTong2MangPiS_S_
        .type           _Z15kernelTong2MangPiS_S_,@function
        .size           _Z15kernelTong2MangPiS_S_,(.L_x_1 - _Z15kernelTong2MangPiS_S_)
        .other          _Z15kernelTong2MangPiS_S_,@"STO_CUDA_ENTRY STV_DEFAULT"
_Z15kernelTong2MangPiS_S_:
.text._Z15kernelTong2MangPiS_S_:
[----:B------:R-:W-:Y:S01]  /*0000*/  LDC R1, c[0x0][0x37c] ;  /* 0x0000df00ff017b82 */ /* 0x000fe20000000800 */
[----:B------:R-:W0:Y:S07]  /*0010*/  S2R R0, SR_TID.X ;  /* 0x0000000000007919 */ /* 0x000e2e0000002100 */
[----:B------:R-:W0:Y:S01]  /*0020*/  S2UR UR6, SR_CTAID.X ;  /* 0x00000000000679c3 */ /* 0x000e220000002500 */
[----:B------:R-:W1:Y:S07]  /*0030*/  LDCU.64 UR4, c[0x0][0x358] ;  /* 0x00006b00ff0477ac */ /* 0x000e6e0008000a00 */
[----:B------:R-:W0:Y:S08]  /*0040*/  LDC R9, c[0x0][0x360] ;  /* 0x0000d800ff097b82 */ /* 0x000e300000000800 */
[----:B------:R-:W2:Y:S08]  /*0050*/  LDC.64 R2, c[0x0][0x380] ;  /* 0x0000e000ff027b82 */ /* 0x000eb00000000a00 */
[----:B------:R-:W3:Y:S01]  /*0060*/  LDC.64 R4, c[0x0][0x388] ;  /* 0x0000e200ff047b82 */ /* 0x000ee20000000a00 */
[----:B0-----:R-:W-:-:S07]  /*0070*/  IMAD R9, R9, UR6, R0 ;  /* 0x0000000609097c24 */ /* 0x001fce000f8e0200 */
[----:B------:R-:W0:Y:S01]  /*0080*/  LDC.64 R6, c[0x0][0x390] ;  /* 0x0000e400ff067b82 */ /* 0x000e220000000a00 */
[----:B--2---:R-:W-:-:S06]  /*0090*/  IMAD.WIDE R2, R9, 0x4, R2 ;  /* 0x0000000409027825 */ /* 0x004fcc00078e0202 */
[----:B-1----:R-:W2:Y:S01]  /*00a0*/  LDG.E R2, desc[UR4][R2.64] ;  /* 0x0000000402027981 */ /* 0x002ea2000c1e1900 */
[----:B---3--:R-:W-:-:S06]  /*00b0*/  IMAD.WIDE R4, R9, 0x4, R4 ;  /* 0x0000000409047825 */ /* 0x008fcc00078e0204 */
[----:B------:R-:W2:Y:S01]  /*00c0*/  LDG.E R5, desc[UR4][R4.64] ;  /* 0x0000000404057981 */ /* 0x000ea2000c1e1900 */
[----:B0-----:R-:W-:Y:S01]  /*00d0*/  IMAD.WIDE R6, R9, 0x4, R6 ;  /* 0x0000000409067825 */ /* 0x001fe200078e0206 */
[----:B--2---:R-:W-:-:S05]  /*00e0*/  IADD3 R9, PT, PT, R2, R5, RZ ;  /* 0x0000000502097210 */ /* 0x004fca0007ffe0ff */
[----:B------:R-:W-:Y:S01]  /*00f0*/  STG.E desc[UR4][R6.64], R9 ;  /* 0x0000000906007986 */ /* 0x000fe2000c101904 */
[----:B------:R-:W-:Y:S05]  /*0100*/  EXIT ;  /* 0x000000000000794d */ /* 0x000fea0003800000 */
.L_x_0:
[----:B------:R-:W-:-:S00]  /*0110*/  BRA `(.L_x_0) ;  /* 0xfffffffc00fc7947 */ /* 0x000fc0000383ffff */
[----:B------:R-:W-:-:S00]  /*0120*/  NOP ;  /* 0x0000000000007918 */ /* 0x000fc00000000000 */
        /* <DEDUP_REMOVED lines=13> */
.L_x_1:


//--------------------- .nv.shared.reserved.0     --------------------------
	.section	.nv.shared.reserved.0,"aw",@nobits
	.weak		__nv_reservedSMEM_offset_0_alias
	.size		__nv_reservedSMEM_offset_0_alias, 0, 64
	.other		__nv_reservedSMEM_offset_0_alias,@"STO_CUDA_RESERVED_SHARED STV_DEFAULT"
__nv_reservedSMEM_offset_0_alias:
	.zero		0
	.zero		64


//--------------------- .nv.constant0._Z15kernelTong2MangPiS_S_ --------------------------
	.section	.nv.constant0._Z15kernelTong2MangPiS_S_,"a",@progbits
	.sectionflags	@""
	.align	4
.nv.constant0._Z15kernelTong2MangPiS_S_:
	.zero		920


//--------------------- SYMBOLS --------------------------

	.type		.nv.reservedSmem.offset0,@object
	.size		.nv.reservedSmem.offset0,0x4
